//
// Generated by NVIDIA NVVM Compiler
//
// Compiler Build ID: CL-36424714
// Cuda compilation tools, release 13.0, V13.0.88
// Based on NVVM 20.0.0
//

.version 9.0
.target sm_100
.address_size 64

	// .globl	_Z15HistogramGlobalPhPii
// _ZZ15HistogramSharedPhPiiE6sHisto has been demoted

.visible .entry _Z15HistogramGlobalPhPii(
	.param .u64 .ptr .align 1 _Z15HistogramGlobalPhPii_param_0,
	.param .u64 .ptr .align 1 _Z15HistogramGlobalPhPii_param_1,
	.param .u32 _Z15HistogramGlobalPhPii_param_2
)
{
	.reg .pred 	%p<7>;
	.reg .b32 	%r<41>;
	.reg .b64 	%rd<23>;

	ld.param.u64 	%rd3, [_Z15HistogramGlobalPhPii_param_0];
	ld.param.u64 	%rd4, [_Z15HistogramGlobalPhPii_param_1];
	ld.param.u32 	%r12, [_Z15HistogramGlobalPhPii_param_2];
	cvta.to.global.u64 	%rd1, %rd4;
	cvta.to.global.u64 	%rd2, %rd3;
	mov.u32 	%r13, %ctaid.x;
	mov.u32 	%r14, %ntid.x;
	mov.u32 	%r15, %tid.x;
	mad.lo.s32 	%r39, %r13, %r14, %r15;
	mov.u32 	%r16, %nctaid.x;
	mul.lo.s32 	%r2, %r14, %r16;
	setp.ge.s32 	%p1, %r39, %r12;
	@%p1 bra 	$L__BB0_7;
	add.s32 	%r17, %r39, %r2;
	max.s32 	%r18, %r12, %r17;
	setp.lt.s32 	%p2, %r17, %r12;
	selp.u32 	%r19, 1, 0, %p2;
	add.s32 	%r20, %r17, %r19;
	sub.s32 	%r21, %r18, %r20;
	div.u32 	%r22, %r21, %r2;
	add.s32 	%r3, %r22, %r19;
	and.b32  	%r23, %r3, 3;
	setp.eq.s32 	%p3, %r23, 3;
	@%p3 bra 	$L__BB0_4;
	add.s32 	%r24, %r3, 1;
	and.b32  	%r25, %r24, 3;
	neg.s32 	%r37, %r25;
$L__BB0_3:
	.pragma "nounroll";
	cvt.s64.s32 	%rd5, %r39;
	add.s64 	%rd6, %rd2, %rd5;
	ld.global.u8 	%r26, [%rd6];
	mul.wide.u32 	%rd7, %r26, 4;
	add.s64 	%rd8, %rd1, %rd7;
	atom.global.add.u32 	%r27, [%rd8], 1;
	add.s32 	%r39, %r39, %r2;
	add.s32 	%r37, %r37, 1;
	setp.ne.s32 	%p4, %r37, 0;
	@%p4 bra 	$L__BB0_3;
$L__BB0_4:
	setp.lt.u32 	%p5, %r3, 3;
	@%p5 bra 	$L__BB0_7;
	cvt.s64.s32 	%rd13, %r2;
	shl.b32 	%r36, %r2, 2;
$L__BB0_6:
	cvt.s64.s32 	%rd9, %r39;
	add.s64 	%rd10, %rd2, %rd9;
	ld.global.u8 	%r28, [%rd10];
	mul.wide.u32 	%rd11, %r28, 4;
	add.s64 	%rd12, %rd1, %rd11;
	atom.global.add.u32 	%r29, [%rd12], 1;
	add.s64 	%rd14, %rd10, %rd13;
	ld.global.u8 	%r30, [%rd14];
	mul.wide.u32 	%rd15, %r30, 4;
	add.s64 	%rd16, %rd1, %rd15;
	atom.global.add.u32 	%r31, [%rd16], 1;
	add.s64 	%rd17, %rd14, %rd13;
	ld.global.u8 	%r32, [%rd17];
	mul.wide.u32 	%rd18, %r32, 4;
	add.s64 	%rd19, %rd1, %rd18;
	atom.global.add.u32 	%r33, [%rd19], 1;
	add.s64 	%rd20, %rd17, %rd13;
	ld.global.u8 	%r34, [%rd20];
	mul.wide.u32 	%rd21, %r34, 4;
	add.s64 	%rd22, %rd1, %rd21;
	atom.global.add.u32 	%r35, [%rd22], 1;
	add.s32 	%r39, %r36, %r39;
	setp.lt.s32 	%p6, %r39, %r12;
	@%p6 bra 	$L__BB0_6;
$L__BB0_7:
	ret;

}
	// .globl	_Z15HistogramSharedPhPii
.visible .entry _Z15HistogramSharedPhPii(
	.param .u64 .ptr .align 1 _Z15HistogramSharedPhPii_param_0,
	.param .u64 .ptr .align 1 _Z15HistogramSharedPhPii_param_1,
	.param .u32 _Z15HistogramSharedPhPii_param_2
)
{
	.reg .pred 	%p<9>;
	.reg .b16 	%rs<6>;
	.reg .b32 	%r<54>;
	.reg .b64 	%rd<15>;
	// demoted variable
	.shared .align 4 .b8 _ZZ15HistogramSharedPhPiiE6sHisto[1024];
	ld.param.u64 	%rd3, [_Z15HistogramSharedPhPii_param_0];
	ld.param.u64 	%rd2, [_Z15HistogramSharedPhPii_param_1];
	ld.param.u32 	%r14, [_Z15HistogramSharedPhPii_param_2];
	cvta.to.global.u64 	%rd1, %rd3;
	mov.u32 	%r1, %tid.x;
	setp.gt.u32 	%p1, %r1, 255;
	shl.b32 	%r15, %r1, 2;
	mov.u32 	%r16, _ZZ15HistogramSharedPhPiiE6sHisto;
	add.s32 	%r2, %r16, %r15;
	@%p1 bra 	$L__BB1_2;
	mov.b32 	%r17, 0;
	st.shared.u32 	[%r2], %r17;
$L__BB1_2:
	bar.sync 	0;
	mov.u32 	%r18, %ctaid.x;
	mov.u32 	%r19, %ntid.x;
	mad.lo.s32 	%r52, %r18, %r19, %r1;
	mov.u32 	%r20, %nctaid.x;
	mul.lo.s32 	%r4, %r19, %r20;
	setp.ge.s32 	%p2, %r52, %r14;
	@%p2 bra 	$L__BB1_9;
	add.s32 	%r21, %r52, %r4;
	max.s32 	%r22, %r14, %r21;
	setp.lt.s32 	%p3, %r21, %r14;
	selp.u32 	%r23, 1, 0, %p3;
	add.s32 	%r24, %r21, %r23;
	sub.s32 	%r25, %r22, %r24;
	div.u32 	%r26, %r25, %r4;
	add.s32 	%r5, %r26, %r23;
	and.b32  	%r27, %r5, 3;
	setp.eq.s32 	%p4, %r27, 3;
	@%p4 bra 	$L__BB1_6;
	add.s32 	%r28, %r5, 1;
	and.b32  	%r29, %r28, 3;
	neg.s32 	%r50, %r29;
$L__BB1_5:
	.pragma "nounroll";
	cvt.s64.s32 	%rd4, %r52;
	add.s64 	%rd5, %rd1, %rd4;
	ld.global.u8 	%rs1, [%rd5];
	mul.wide.u16 	%r30, %rs1, 4;
	add.s32 	%r32, %r16, %r30;
	atom.shared.add.u32 	%r33, [%r32], 1;
	add.s32 	%r52, %r52, %r4;
	add.s32 	%r50, %r50, 1;
	setp.ne.s32 	%p5, %r50, 0;
	@%p5 bra 	$L__BB1_5;
$L__BB1_6:
	setp.lt.u32 	%p6, %r5, 3;
	@%p6 bra 	$L__BB1_9;
	cvt.s64.s32 	%rd8, %r4;
	shl.b32 	%r47, %r4, 2;
$L__BB1_8:
	cvt.s64.s32 	%rd6, %r52;
	add.s64 	%rd7, %rd1, %rd6;
	ld.global.u8 	%rs2, [%rd7];
	mul.wide.u16 	%r34, %rs2, 4;
	add.s32 	%r36, %r16, %r34;
	atom.shared.add.u32 	%r37, [%r36], 1;
	add.s64 	%rd9, %rd7, %rd8;
	ld.global.u8 	%rs3, [%rd9];
	mul.wide.u16 	%r38, %rs3, 4;
	add.s32 	%r39, %r16, %r38;
	atom.shared.add.u32 	%r40, [%r39], 1;
	add.s64 	%rd10, %rd9, %rd8;
	ld.global.u8 	%rs4, [%rd10];
	mul.wide.u16 	%r41, %rs4, 4;
	add.s32 	%r42, %r16, %r41;
	atom.shared.add.u32 	%r43, [%r42], 1;
	add.s64 	%rd11, %rd10, %rd8;
	ld.global.u8 	%rs5, [%rd11];
	mul.wide.u16 	%r44, %rs5, 4;
	add.s32 	%r45, %r16, %r44;
	atom.shared.add.u32 	%r46, [%r45], 1;
	add.s32 	%r52, %r47, %r52;
	setp.lt.s32 	%p7, %r52, %r14;
	@%p7 bra 	$L__BB1_8;
$L__BB1_9:
	setp.gt.u32 	%p8, %r1, 255;
	bar.sync 	0;
	@%p8 bra 	$L__BB1_11;
	cvta.to.global.u64 	%rd12, %rd2;
	mul.wide.u32 	%rd13, %r1, 4;
	add.s64 	%rd14, %rd12, %rd13;
	ld.shared.u32 	%r48, [%r2];
	atom.global.add.u32 	%r49, [%rd14], %r48;
$L__BB1_11:
	ret;

}


// ===== COMPILED SASS (sm_100) =====

	.target	sm_100

	.elftype	@"ET_EXEC"


//--------------------- .note.nv.tkinfo           --------------------------
	.section	.note.nv.tkinfo,"",@"SHT_NOTE"
	.sectionflags	@"SHF_NOTE_NV_TKINFO"
	.tkinfo
        /*0018*/ 	.word	0x00000002
        /*0030*/ 	.string	""
        /*0030*/ 	.string	"ptxas"
        /*0030*/ 	.string	"Cuda compilation tools, release 13.0, V13.0.88"
        /*0030*/ 	.string	"Build cuda_13.0.r13.0/compiler.36424714_0"
        /*0030*/ 	.string	"-arch sm_100 -m 64 "



//--------------------- .note.nv.cuinfo           --------------------------
	.section	.note.nv.cuinfo,"",@"SHT_NOTE"
	.sectionflags	@"SHF_NOTE_NV_CUINFO"
        /*0018*/ 	.short	0x0002
        /*001a*/ 	.short	0x0064
        /*001c*/ 	.short	0x0082
	.zero		2


//--------------------- .nv.info                  --------------------------
	.section	.nv.info,"",@"SHT_CUDA_INFO"
	.align	4


	//----- nvinfo : EIATTR_REGCOUNT
	.align		4
        /*0000*/ 	.byte	0x04, 0x2f
        /*0002*/ 	.short	(.L_1 - .L_0)
	.align		4
.L_0:
        /*0004*/ 	.word	index@(_Z15HistogramGlobalPhPii)
        /*0008*/ 	.word	0x00000018


	//----- nvinfo : EIATTR_FRAME_SIZE
	.align		4
.L_1:
        /*000c*/ 	.byte	0x04, 0x11
        /*000e*/ 	.short	(.L_3 - .L_2)
	.align		4
.L_2:
        /*0010*/ 	.word	index@(_Z15HistogramGlobalPhPii)
        /*0014*/ 	.word	0x00000000


	//----- nvinfo : EIATTR_REGCOUNT
	.align		4
.L_3:
        /*0018*/ 	.byte	0x04, 0x2f
        /*001a*/ 	.short	(.L_5 - .L_4)
	.align		4
.L_4:
        /*001c*/ 	.word	index@(_Z15HistogramSharedPhPii)
        /*0020*/ 	.word	0x00000014


	//----- nvinfo : EIATTR_FRAME_SIZE
	.align		4
.L_5:
        /*0024*/ 	.byte	0x04, 0x11
        /*0026*/ 	.short	(.L_7 - .L_6)
	.align		4
.L_6:
        /*0028*/ 	.word	index@(_Z15HistogramSharedPhPii)
        /*002c*/ 	.word	0x00000000


	//----- nvinfo : EIATTR_MIN_STACK_SIZE
	.align		4
.L_7:
        /*0030*/ 	.byte	0x04, 0x12
        /*0032*/ 	.short	(.L_9 - .L_8)
	.align		4
.L_8:
        /*0034*/ 	.word	index@(_Z15HistogramSharedPhPii)
        /*0038*/ 	.word	0x00000000


	//----- nvinfo : EIATTR_MIN_STACK_SIZE
	.align		4
.L_9:
        /*003c*/ 	.byte	0x04, 0x12
        /*003e*/ 	.short	(.L_11 - .L_10)
	.align		4
.L_10:
        /*0040*/ 	.word	index@(_Z15HistogramGlobalPhPii)
        /*0044*/ 	.word	0x00000000
.L_11:


//--------------------- .nv.compat                --------------------------
	.section	.nv.compat,"",@"SHT_CUDA_COMPAT_INFO"
	.align	4
        /*0000*/ 	.byte	0x02, 0x09, 0x00, 0x00, 0x02, 0x02, 0x01, 0x00, 0x02, 0x05, 0x05, 0x00, 0x03, 0x07, 0x01, 0x01
        /*0010*/ 	.byte	0x02, 0x03, 0x00, 0x00, 0x02, 0x06, 0x01, 0x00, 0x04, 0x0b, 0x08, 0x00, 0x09, 0x00, 0x00, 0x00
        /*0020*/ 	.byte	0x00, 0x00, 0x00, 0x00


//--------------------- .nv.info._Z15HistogramSharedPhPii --------------------------
	.section	.nv.info._Z15HistogramSharedPhPii,"",@"SHT_CUDA_INFO"
	.sectionflags	@""
	.align	4


	//----- nvinfo : EIATTR_CUDA_API_VERSION
	.align		4
        /*0000*/ 	.byte	0x04, 0x37
        /*0002*/ 	.short	(.L_13 - .L_12)
.L_12:
        /*0004*/ 	.word	0x00000082


	//----- nvinfo : EIATTR_KPARAM_INFO
	.align		4
.L_13:
        /*0008*/ 	.byte	0x04, 0x17
        /*000a*/ 	.short	(.L_15 - .L_14)
.L_14:
        /*000c*/ 	.word	0x00000000
        /*0010*/ 	.short	0x0002
        /*0012*/ 	.short	0x0010
        /*0014*/ 	.byte	0x00, 0xf0, 0x11, 0x00


	//----- nvinfo : EIATTR_KPARAM_INFO
	.align		4
.L_15:
        /*0018*/ 	.byte	0x04, 0x17
        /*001a*/ 	.short	(.L_17 - .L_16)
.L_16:
        /*001c*/ 	.word	0x00000000
        /*0020*/ 	.short	0x0001
        /*0022*/ 	.short	0x0008
        /*0024*/ 	.byte	0x00, 0xf5, 0x21, 0x00


	//----- nvinfo : EIATTR_KPARAM_INFO
	.align		4
.L_17:
        /*0028*/ 	.byte	0x04, 0x17
        /*002a*/ 	.short	(.L_19 - .L_18)
.L_18:
        /*002c*/ 	.word	0x00000000
        /*0030*/ 	.short	0x0000
        /*0032*/ 	.short	0x0000
        /*0034*/ 	.byte	0x00, 0xf5, 0x21, 0x00


	//----- nvinfo : EIATTR_SPARSE_MMA_MASK
	.align		4
.L_19:
        /*0038*/ 	.byte	0x03, 0x50
        /*003a*/ 	.short	0x0000


	//----- nvinfo : EIATTR_MAXREG_COUNT
	.align		4
        /*003c*/ 	.byte	0x03, 0x1b
        /*003e*/ 	.short	0x00ff


	//----- nvinfo : EIATTR_NUM_BARRIERS
	.align		4
        /*0040*/ 	.byte	0x02, 0x4c
        /*0042*/ 	.byte	0x01
	.zero		1


	//----- nvinfo : EIATTR_MERCURY_ISA_VERSION
	.align		4
        /*0044*/ 	.byte	0x03, 0x5f
        /*0046*/ 	.short	0x0101


	//----- nvinfo : EIATTR_VRC_CTA_INIT_COUNT
	.align		4
        /*0048*/ 	.byte	0x02, 0x4a
	.zero		1
	.zero		1


	//----- nvinfo : EIATTR_EXIT_INSTR_OFFSETS
	.align		4
        /*004c*/ 	.byte	0x04, 0x1c
        /*004e*/ 	.short	(.L_21 - .L_20)


	//   ....[0]....
.L_20:
        /*0050*/ 	.word	0x000005a0


	//   ....[1]....
        /*0054*/ 	.word	0x000005f0


	//----- nvinfo : EIATTR_CRS_STACK_SIZE
	.align		4
.L_21:
        /*0058*/ 	.byte	0x04, 0x1e
        /*005a*/ 	.short	(.L_23 - .L_22)
.L_22:
        /*005c*/ 	.word	0x00000000


	//----- nvinfo : EIATTR_CBANK_PARAM_SIZE
	.align		4
.L_23:
        /*0060*/ 	.byte	0x03, 0x19
        /*0062*/ 	.short	0x0014


	//----- nvinfo : EIATTR_PARAM_CBANK
	.align		4
        /*0064*/ 	.byte	0x04, 0x0a
        /*0066*/ 	.short	(.L_25 - .L_24)
	.align		4
.L_24:
        /*0068*/ 	.word	index@(.nv.constant0._Z15HistogramSharedPhPii)
        /*006c*/ 	.short	0x0380
        /*006e*/ 	.short	0x0014


	//----- nvinfo : EIATTR_SW_WAR
	.align		4
.L_25:
        /*0070*/ 	.byte	0x04, 0x36
        /*0072*/ 	.short	(.L_27 - .L_26)
.L_26:
        /*0074*/ 	.word	0x00000008
.L_27:


//--------------------- .nv.info._Z15HistogramGlobalPhPii --------------------------
	.section	.nv.info._Z15HistogramGlobalPhPii,"",@"SHT_CUDA_INFO"
	.sectionflags	@""
	.align	4


	//----- nvinfo : EIATTR_CUDA_API_VERSION
	.align		4
        /*0000*/ 	.byte	0x04, 0x37
        /*0002*/ 	.short	(.L_29 - .L_28)
.L_28:
        /*0004*/ 	.word	0x00000082


	//----- nvinfo : EIATTR_KPARAM_INFO
	.align		4
.L_29:
        /*0008*/ 	.byte	0x04, 0x17
        /*000a*/ 	.short	(.L_31 - .L_30)
.L_30:
        /*000c*/ 	.word	0x00000000
        /*0010*/ 	.short	0x0002
        /*0012*/ 	.short	0x0010
        /*0014*/ 	.byte	0x00, 0xf0, 0x11, 0x00


	//----- nvinfo : EIATTR_KPARAM_INFO
	.align		4
.L_31:
        /*0018*/ 	.byte	0x04, 0x17
        /*001a*/ 	.short	(.L_33 - .L_32)
.L_32:
        /*001c*/ 	.word	0x00000000
        /*0020*/ 	.short	0x0001
        /*0022*/ 	.short	0x0008
        /*0024*/ 	.byte	0x00, 0xf5, 0x21, 0x00


	//----- nvinfo : EIATTR_KPARAM_INFO
	.align		4
.L_33:
        /*0028*/ 	.byte	0x04, 0x17
        /*002a*/ 	.short	(.L_35 - .L_34)
.L_34:
        /*002c*/ 	.word	0x00000000
        /*0030*/ 	.short	0x0000
        /*0032*/ 	.short	0x0000
        /*0034*/ 	.byte	0x00, 0xf5, 0x21, 0x00


	//----- nvinfo : EIATTR_SPARSE_MMA_MASK
	.align		4
.L_35:
        /*0038*/ 	.byte	0x03, 0x50
        /*003a*/ 	.short	0x0000


	//----- nvinfo : EIATTR_MAXREG_COUNT
	.align		4
        /*003c*/ 	.byte	0x03, 0x1b
        /*003e*/ 	.short	0x00ff


	//----- nvinfo : EIATTR_MERCURY_ISA_VERSION
	.align		4
        /*0040*/ 	.byte	0x03, 0x5f
        /*0042*/ 	.short	0x0101


	//----- nvinfo : EIATTR_VRC_CTA_INIT_COUNT
	.align		4
        /*0044*/ 	.byte	0x02, 0x4a
	.zero		1
	.zero		1


	//----- nvinfo : EIATTR_EXIT_INSTR_OFFSETS
	.align		4
        /*0048*/ 	.byte	0x04, 0x1c
        /*004a*/ 	.short	(.L_37 - .L_36)


	//   ....[0]....
.L_36:
        /*004c*/ 	.word	0x00000090


	//   ....[1]....
        /*0050*/ 	.word	0x00000380


	//   ....[2]....
        /*0054*/ 	.word	0x00000540


	//----- nvinfo : EIATTR_CRS_STACK_SIZE
	.align		4
.L_37:
        /*0058*/ 	.byte	0x04, 0x1e
        /*005a*/ 	.short	(.L_39 - .L_38)
.L_38:
        /*005c*/ 	.word	0x00000000


	//----- nvinfo : EIATTR_CBANK_PARAM_SIZE
	.align		4
.L_39:
        /*0060*/ 	.byte	0x03, 0x19
        /*0062*/ 	.short	0x0014


	//----- nvinfo : EIATTR_PARAM_CBANK
	.align		4
        /*0064*/ 	.byte	0x04, 0x0a
        /*0066*/ 	.short	(.L_41 - .L_40)
	.align		4
.L_40:
        /*0068*/ 	.word	index@(.nv.constant0._Z15HistogramGlobalPhPii)
        /*006c*/ 	.short	0x0380
        /*006e*/ 	.short	0x0014


	//----- nvinfo : EIATTR_SW_WAR
	.align		4
.L_41:
        /*0070*/ 	.byte	0x04, 0x36
        /*0072*/ 	.short	(.L_43 - .L_42)
.L_42:
        /*0074*/ 	.word	0x00000008
.L_43:


//--------------------- .nv.callgraph             --------------------------
	.section	.nv.callgraph,"",@"SHT_CUDA_CALLGRAPH"
	.align	4
	.sectionentsize	8
	.align		4
        /*0000*/ 	.word	0x00000000
	.align		4
        /*0004*/ 	.word	0xffffffff
	.align		4
        /*0008*/ 	.word	0x00000000
	.align		4
        /*000c*/ 	.word	0xfffffffe
	.align		4
        /*0010*/ 	.word	0x00000000
	.align		4
        /*0014*/ 	.word	0xfffffffd
	.align		4
        /*0018*/ 	.word	0x00000000
	.align		4
        /*001c*/ 	.word	0xfffffffc


//--------------------- .text._Z15HistogramSharedPhPii --------------------------
	.section	.text._Z15HistogramSharedPhPii,"ax",@progbits
	.align	128
        .global         _Z15HistogramSharedPhPii
        .type           _Z15HistogramSharedPhPii,@function
        .size           _Z15HistogramSharedPhPii,(.L_x_12 - _Z15HistogramSharedPhPii)
        .other          _Z15HistogramSharedPhPii,@"STO_CUDA_ENTRY STV_DEFAULT"
_Z15HistogramSharedPhPii:
.text._Z15HistogramSharedPhPii:
[----:B------:R-:W-:Y:S01]  /*0000*/  LDC R1, c[0x0][0x37c] ;  /* 0x0000df00ff017b82 */ /* 0x000fe20000000800 */
[----:B------:R-:W0:Y:S07]  /*0010*/  S2R R0, SR_TID.X ;  /* 0x0000000000007919 */ /* 0x000e2e0000002100 */
[----:B------:R-:W1:Y:S01]  /*0020*/  S2UR UR5, SR_CgaCtaId ;  /* 0x00000000000579c3 */ /* 0x000e620000008800 */
[----:B------:R-:W2:Y:S01]  /*0030*/  LDCU UR7, c[0x0][0x390] ;  /* 0x00007200ff0777ac */ /* 0x000ea20008000800 */
[----:B------:R-:W-:Y:S01]  /*0040*/  BSSY.RECONVERGENT B0, `(.L_x_0) ;  /* 0x0000054000007945 */ /* 0x000fe20003800200 */
[----:B------:R-:W-:Y:S01]  /*0050*/  UMOV UR4, 0x400 ;  /* 0x0000040000047882 */ /* 0x000fe20000000000 */
[----:B------:R-:W3:Y:S04]  /*0060*/  LDCU.64 UR8, c[0x0][0x358] ;  /* 0x00006b00ff0877ac */ /* 0x000ee80008000a00 */
[----:B------:R-:W4:Y:S01]  /*0070*/  S2UR UR6, SR_CTAID.X ;  /* 0x00000000000679c3 */ /* 0x000f220000002500 */
[----:B------:R-:W2:Y:S01]  /*0080*/  LDCU.64 UR10, c[0x0][0x380] ;  /* 0x00007000ff0a77ac */ /* 0x000ea20008000a00 */
[----:B------:R-:W2:Y:S06]  /*0090*/  LDCU.64 UR12, c[0x0][0x380] ;  /* 0x00007000ff0c77ac */ /* 0x000eac0008000a00 */
[----:B------:R-:W4:Y:S01]  /*00a0*/  LDC R7, c[0x0][0x360] ;  /* 0x0000d800ff077b82 */ /* 0x000f220000000800 */
[----:B-1----:R-:W-:Y:S01]  /*00b0*/  ULEA UR4, UR5, UR4, 0x18 ;  /* 0x0000000405047291 */ /* 0x002fe2000f8ec0ff */
[----:B------:R-:W1:Y:S01]  /*00c0*/  LDCU UR5, c[0x0][0x370] ;  /* 0x00006e00ff0577ac */ /* 0x000e620008000800 */
[----:B0-----:R-:W-:-:S04]  /*00d0*/  ISETP.GT.U32.AND P0, PT, R0, 0xff, PT ;  /* 0x000000ff0000780c */ /* 0x001fc80003f04070 */
[----:B------:R-:W-:Y:S01]  /*00e0*/  LEA R3, R0, UR4, 0x2 ;  /* 0x0000000400037c11 */ /* 0x000fe2000f8e10ff */
[----:B----4-:R-:W-:-:S08]  /*00f0*/  IMAD R5, R7, UR6, R0 ;  /* 0x0000000607057c24 */ /* 0x010fd0000f8e0200 */
[----:B------:R0:W-:Y:S01]  /*0100*/  @!P0 STS [R3], RZ ;  /* 0x000000ff03008388 */ /* 0x0001e20000000800 */
[----:B------:R-:W-:Y:S01]  /*0110*/  BAR.SYNC.DEFER_BLOCKING 0x0 ;  /* 0x0000000000007b1d */ /* 0x000fe20000010000 */
[----:B--2---:R-:W-:Y:S01]  /*0120*/  ISETP.GE.AND P1, PT, R5, UR7, PT ;  /* 0x0000000705007c0c */ /* 0x004fe2000bf26270 */
[----:B-1----:R-:W-:-:S12]  /*0130*/  IMAD R2, R7, UR5, RZ ;  /* 0x0000000507027c24 */ /* 0x002fd8000f8e02ff */
[----:B0--3--:R-:W-:Y:S05]  /*0140*/  @P1 BRA `(.L_x_1) ;  /* 0x00000004000c1947 */ /* 0x009fea0003800000 */
[----:B------:R-:W0:Y:S01]  /*0150*/  I2F.U32.RP R10, R2 ;  /* 0x00000002000a7306 */ /* 0x000e220000209000 */
[C---:B------:R-:W-:Y:S01]  /*0160*/  IMAD.IADD R4, R2.reuse, 0x1, R5 ;  /* 0x0000000102047824 */ /* 0x040fe200078e0205 */
[----:B------:R-:W-:Y:S01]  /*0170*/  ISETP.NE.U32.AND P3, PT, R2, RZ, PT ;  /* 0x000000ff0200720c */ /* 0x000fe20003f65070 */
[----:B------:R-:W-:Y:S01]  /*0180*/  IMAD.MOV R11, RZ, RZ, -R2 ;  /* 0x000000ffff0b7224 */ /* 0x000fe200078e0a02 */
[----:B------:R-:W-:Y:S02]  /*0190*/  BSSY.RECONVERGENT B1, `(.L_x_2) ;  /* 0x0000025000017945 */ /* 0x000fe40003800200 */
[C---:B------:R-:W-:Y:S02]  /*01a0*/  ISETP.GE.AND P1, PT, R4.reuse, UR7, PT ;  /* 0x0000000704007c0c */ /* 0x040fe4000bf26270 */
[----:B------:R-:W-:Y:S02]  /*01b0*/  VIMNMX R9, PT, PT, R4, UR7, !PT ;  /* 0x0000000704097c48 */ /* 0x000fe4000ffe0100 */
[----:B------:R-:W-:-:S04]  /*01c0*/  SEL R8, RZ, 0x1, P1 ;  /* 0x00000001ff087807 */ /* 0x000fc80000800000 */
[----:B------:R-:W-:Y:S01]  /*01d0*/  IADD3 R9, PT, PT, R9, -R4, -R8 ;  /* 0x8000000409097210 */ /* 0x000fe20007ffe808 */
[----:B0-----:R-:W0:Y:S02]  /*01e0*/  MUFU.RCP R10, R10 ;  /* 0x0000000a000a7308 */ /* 0x001e240000001000 */
[----:B0-----:R-:W-:-:S06]  /*01f0*/  VIADD R6, R10, 0xffffffe ;  /* 0x0ffffffe0a067836 */ /* 0x001fcc0000000000 */
[----:B------:R0:W1:Y:S02]  /*0200*/  F2I.FTZ.U32.TRUNC.NTZ R7, R6 ;  /* 0x0000000600077305 */ /* 0x000064000021f000 */
[----:B0-----:R-:W-:Y:S02]  /*0210*/  IMAD.MOV.U32 R6, RZ, RZ, RZ ;  /* 0x000000ffff067224 */ /* 0x001fe400078e00ff */
[----:B-1----:R-:W-:-:S04]  /*0220*/  IMAD R11, R11, R7, RZ ;  /* 0x000000070b0b7224 */ /* 0x002fc800078e02ff */
[----:B------:R-:W-:-:S06]  /*0230*/  IMAD.HI.U32 R10, R7, R11, R6 ;  /* 0x0000000b070a7227 */ /* 0x000fcc00078e0006 */
[----:B------:R-:W-:-:S04]  /*0240*/  IMAD.HI.U32 R7, R10, R9, RZ ;  /* 0x000000090a077227 */ /* 0x000fc800078e00ff */
[----:B------:R-:W-:-:S04]  /*0250*/  IMAD.MOV R4, RZ, RZ, -R7 ;  /* 0x000000ffff047224 */ /* 0x000fc800078e0a07 */
[----:B------:R-:W-:-:S05]  /*0260*/  IMAD R9, R2, R4, R9 ;  /* 0x0000000402097224 */ /* 0x000fca00078e0209 */
[----:B------:R-:W-:-:S13]  /*0270*/  ISETP.GE.U32.AND P1, PT, R9, R2, PT ;  /* 0x000000020900720c */ /* 0x000fda0003f26070 */
[----:B------:R-:W-:Y:S02]  /*0280*/  @P1 IMAD.IADD R9, R9, 0x1, -R2 ;  /* 0x0000000109091824 */ /* 0x000fe400078e0a02 */
[----:B------:R-:W-:-:S03]  /*0290*/  @P1 VIADD R7, R7, 0x1 ;  /* 0x0000000107071836 */ /* 0x000fc60000000000 */
[----:B------:R-:W-:-:S13]  /*02a0*/  ISETP.GE.U32.AND P2, PT, R9, R2, PT ;  /* 0x000000020900720c */ /* 0x000fda0003f46070 */
[----:B------:R-:W-:Y:S01]  /*02b0*/  @P2 VIADD R7, R7, 0x1 ;  /* 0x0000000107072836 */ /* 0x000fe20000000000 */
[----:B------:R-:W-:-:S05]  /*02c0*/  @!P3 LOP3.LUT R7, RZ, R2, RZ, 0x33, !PT ;  /* 0x00000002ff07b212 */ /* 0x000fca00078e33ff */
[----:B------:R-:W-:-:S05]  /*02d0*/  IMAD.IADD R4, R8, 0x1, R7 ;  /* 0x0000000108047824 */ /* 0x000fca00078e0207 */
[C---:B------:R-:W-:Y:S02]  /*02e0*/  LOP3.LUT R6, R4.reuse, 0x3, RZ, 0xc0, !PT ;  /* 0x0000000304067812 */ /* 0x040fe400078ec0ff */
[----:B------:R-:W-:Y:S02]  /*02f0*/  ISETP.GE.U32.AND P1, PT, R4, 0x3, PT ;  /* 0x000000030400780c */ /* 0x000fe40003f26070 */
[----:B------:R-:W-:-:S13]  /*0300*/  ISETP.NE.AND P2, PT, R6, 0x3, PT ;  /* 0x000000030600780c */ /* 0x000fda0003f45270 */
[----:B------:R-:W-:Y:S05]  /*0310*/  @!P2 BRA `(.L_x_3) ;  /* 0x000000000030a947 */ /* 0x000fea0003800000 */
[----:B------:R-:W-:-:S05]  /*0320*/  VIADD R4, R4, 0x1 ;  /* 0x0000000104047836 */ /* 0x000fca0000000000 */
[----:B------:R-:W-:-:S05]  /*0330*/  LOP3.LUT R4, R4, 0x3, RZ, 0xc0, !PT ;  /* 0x0000000304047812 */ /* 0x000fca00078ec0ff */
[----:B------:R-:W-:-:S07]  /*0340*/  IMAD.MOV R4, RZ, RZ, -R4 ;  /* 0x000000ffff047224 */ /* 0x000fce00078e0a04 */
.L_x_4:
[----:B------:R-:W-:-:S04]  /*0350*/  IADD3 R6, P2, PT, R5, UR10, RZ ;  /* 0x0000000a05067c10 */ /* 0x000fc8000ff5e0ff */
[----:B------:R-:W-:-:S05]  /*0360*/  LEA.HI.X.SX32 R7, R5, UR11, 0x1, P2 ;  /* 0x0000000b05077c11 */ /* 0x000fca00090f0eff */
[----:B------:R-:W2:Y:S01]  /*0370*/  LDG.E.U8 R6, desc[UR8][R6.64] ;  /* 0x0000000806067981 */ /* 0x000ea2000c1e1100 */
[----:B------:R-:W-:Y:S02]  /*0380*/  VIADD R4, R4, 0x1 ;  /* 0x0000000104047836 */ /* 0x000fe40000000000 */
[----:B------:R-:W-:-:S03]  /*0390*/  IMAD.IADD R5, R2, 0x1, R5 ;  /* 0x0000000102057824 */ /* 0x000fc600078e0205 */
[----:B------:R-:W-:Y:S02]  /*03a0*/  ISETP.NE.AND P2, PT, R4, RZ, PT ;  /* 0x000000ff0400720c */ /* 0x000fe40003f45270 */
[----:B0-2---:R-:W-:-:S05]  /*03b0*/  LEA R8, R6, UR4, 0x2 ;  /* 0x0000000406087c11 */ /* 0x005fca000f8e10ff */
[----:B------:R0:W-:Y:S06]  /*03c0*/  ATOMS.POPC.INC.32 RZ, [R8+URZ] ;  /* 0x0000000008ff7f8c */ /* 0x0001ec000d8000ff */
[----:B------:R-:W-:Y:S05]  /*03d0*/  @P2 BRA `(.L_x_4) ;  /* 0xfffffffc00dc2947 */ /* 0x000fea000383ffff */
.L_x_3:
[----:B------:R-:W-:Y:S05]  /*03e0*/  BSYNC.RECONVERGENT B1 ;  /* 0x0000000000017941 */ /* 0x000fea0003800200 */
.L_x_2:
[----:B------:R-:W-:Y:S05]  /*03f0*/  @!P1 BRA `(.L_x_1) ;  /* 0x0000000000609947 */ /* 0x000fea0003800000 */
[----:B------:R-:W-:-:S07]  /*0400*/  SHF.R.S32.HI R17, RZ, 0x1f, R2 ;  /* 0x0000001fff117819 */ /* 0x000fce0000011402 */
.L_x_5:
[----:B------:R-:W-:-:S04]  /*0410*/  IADD3 R12, P1, PT, R5, UR12, RZ ;  /* 0x0000000c050c7c10 */ /* 0x000fc8000ff3e0ff */
[----:B------:R-:W-:Y:S02]  /*0420*/  LEA.HI.X.SX32 R13, R5, UR13, 0x1, P1 ;  /* 0x0000000d050d7c11 */ /* 0x000fe400088f0eff */
[----:B------:R-:W-:-:S03]  /*0430*/  IADD3 R6, P1, PT, R2, R12, RZ ;  /* 0x0000000c02067210 */ /* 0x000fc60007f3e0ff */
[----:B------:R-:W2:Y:S02]  /*0440*/  LDG.E.U8 R12, desc[UR8][R12.64] ;  /* 0x000000080c0c7981 */ /* 0x000ea4000c1e1100 */
[----:B------:R-:W-:Y:S01]  /*0450*/  IMAD.X R7, R17, 0x1, R13, P1 ;  /* 0x0000000111077824 */ /* 0x000fe200008e060d */
[----:B0-----:R-:W-:-:S04]  /*0460*/  IADD3 R8, P1, PT, R2, R6, RZ ;  /* 0x0000000602087210 */ /* 0x001fc80007f3e0ff */
[----:B------:R-:W3:Y:S01]  /*0470*/  LDG.E.U8 R6, desc[UR8][R6.64] ;  /* 0x0000000806067981 */ /* 0x000ee2000c1e1100 */
[----:B------:R-:W-:Y:S01]  /*0480*/  IMAD.X R9, R17, 0x1, R7, P1 ;  /* 0x0000000111097824 */ /* 0x000fe200008e0607 */
[----:B------:R-:W-:-:S04]  /*0490*/  IADD3 R10, P1, PT, R2, R8, RZ ;  /* 0x00000008020a7210 */ /* 0x000fc80007f3e0ff */
[----:B------:R-:W4:Y:S01]  /*04a0*/  LDG.E.U8 R8, desc[UR8][R8.64] ;  /* 0x0000000808087981 */ /* 0x000f22000c1e1100 */
[----:B------:R-:W-:-:S05]  /*04b0*/  IMAD.X R11, R17, 0x1, R9, P1 ;  /* 0x00000001110b7824 */ /* 0x000fca00008e0609 */
[----:B------:R-:W5:Y:S01]  /*04c0*/  LDG.E.U8 R10, desc[UR8][R10.64] ;  /* 0x000000080a0a7981 */ /* 0x000f62000c1e1100 */
[----:B------:R-:W-:-:S05]  /*04d0*/  IMAD R5, R2, 0x4, R5 ;  /* 0x0000000402057824 */ /* 0x000fca00078e0205 */
[----:B------:R-:W-:Y:S02]  /*04e0*/  ISETP.GE.AND P1, PT, R5, UR7, PT ;  /* 0x0000000705007c0c */ /* 0x000fe4000bf26270 */
[----:B-12---:R-:W-:-:S05]  /*04f0*/  LEA R4, R12, UR4, 0x2 ;  /* 0x000000040c047c11 */ /* 0x006fca000f8e10ff */
[----:B------:R1:W-:Y:S01]  /*0500*/  ATOMS.POPC.INC.32 RZ, [R4+URZ] ;  /* 0x0000000004ff7f8c */ /* 0x0003e2000d8000ff */
[----:B---3--:R-:W-:-:S05]  /*0510*/  LEA R14, R6, UR4, 0x2 ;  /* 0x00000004060e7c11 */ /* 0x008fca000f8e10ff */
[----:B------:R1:W-:Y:S01]  /*0520*/  ATOMS.POPC.INC.32 RZ, [R14+URZ] ;  /* 0x000000000eff7f8c */ /* 0x0003e2000d8000ff */
[----:B----4-:R-:W-:-:S05]  /*0530*/  LEA R15, R8, UR4, 0x2 ;  /* 0x00000004080f7c11 */ /* 0x010fca000f8e10ff */
[----:B------:R1:W-:Y:S01]  /*0540*/  ATOMS.POPC.INC.32 RZ, [R15+URZ] ;  /* 0x000000000fff7f8c */ /* 0x0003e2000d8000ff */
[----:B-----5:R-:W-:-:S05]  /*0550*/  LEA R16, R10, UR4, 0x2 ;  /* 0x000000040a107c11 */ /* 0x020fca000f8e10ff */
[----:B------:R1:W-:Y:S01]  /*0560*/  ATOMS.POPC.INC.32 RZ, [R16+URZ] ;  /* 0x0000000010ff7f8c */ /* 0x0003e2000d8000ff */
[----:B------:R-:W-:Y:S05]  /*0570*/  @!P1 BRA `(.L_x_5) ;  /* 0xfffffffc00a49947 */ /* 0x000fea000383ffff */
.L_x_1:
[----:B------:R-:W-:Y:S05]  /*0580*/  BSYNC.RECONVERGENT B0 ;  /* 0x0000000000007941 */ /* 0x000fea0003800200 */
.L_x_0:
[----:B------:R-:W-:Y:S06]  /*0590*/  BAR.SYNC.DEFER_BLOCKING 0x0 ;  /* 0x0000000000007b1d */ /* 0x000fec0000010000 */
[----:B------:R-:W-:Y:S05]  /*05a0*/  @P0 EXIT ;  /* 0x000000000000094d */ /* 0x000fea0003800000 */
[----:B------:R-:W2:Y:S01]  /*05b0*/  LDS R3, [R3] ;  /* 0x0000000003037984 */ /* 0x000ea20000000800 */
[----:B-1----:R-:W1:Y:S02]  /*05c0*/  LDC.64 R4, c[0x0][0x388] ;  /* 0x0000e200ff047b82 */ /* 0x002e640000000a00 */
[----:B-1----:R-:W-:-:S05]  /*05d0*/  IMAD.WIDE.U32 R4, R0, 0x4, R4 ;  /* 0x0000000400047825 */ /* 0x002fca00078e0004 */
[----:B--2---:R-:W-:Y:S01]  /*05e0*/  REDG.E.ADD.STRONG.GPU desc[UR8][R4.64], R3 ;  /* 0x000000030400798e */ /* 0x004fe2000c12e108 */
[----:B------:R-:W-:Y:S05]  /*05f0*/  EXIT ;  /* 0x000000000000794d */ /* 0x000fea0003800000 */
.L_x_6:
[----:B------:R-:W-:-:S00]  /*0600*/  BRA `(.L_x_6) ;  /* 0xfffffffc00fc7947 */ /* 0x000fc0000383ffff */
[----:B------:R-:W-:-:S00]  /*0610*/  NOP ;  /* 0x0000000000007918 */ /* 0x000fc00000000000 */
        /* <DEDUP_REMOVED lines=14> */
.L_x_12:


//--------------------- .text._Z15HistogramGlobalPhPii --------------------------
	.section	.text._Z15HistogramGlobalPhPii,"ax",@progbits
	.align	128
        .global         _Z15HistogramGlobalPhPii
        .type           _Z15HistogramGlobalPhPii,@function
        .size           _Z15HistogramGlobalPhPii,(.L_x_13 - _Z15HistogramGlobalPhPii)
        .other          _Z15HistogramGlobalPhPii,@"STO_CUDA_ENTRY STV_DEFAULT"
_Z15HistogramGlobalPhPii:
.text._Z15HistogramGlobalPhPii:
[----:B------:R-:W-:Y:S01]  /*0000*/  LDC R1, c[0x0][0x37c] ;  /* 0x0000df00ff017b82 */ /* 0x000fe20000000800 */
[----:B------:R-:W0:Y:S07]  /*0010*/  S2R R3, SR_TID.X ;  /* 0x0000000000037919 */ /* 0x000e2e0000002100 */
[----:B------:R-:W0:Y:S01]  /*0020*/  S2UR UR4, SR_CTAID.X ;  /* 0x00000000000479c3 */ /* 0x000e220000002500 */
[----:B------:R-:W1:Y:S07]  /*0030*/  LDCU UR6, c[0x0][0x390] ;  /* 0x00007200ff0677ac */ /* 0x000e6e0008000800 */
[----:B------:R-:W0:Y:S01]  /*0040*/  LDC R0, c[0x0][0x360] ;  /* 0x0000d800ff007b82 */ /* 0x000e220000000800 */
[----:B------:R-:W2:Y:S01]  /*0050*/  LDCU UR5, c[0x0][0x370] ;  /* 0x00006e00ff0577ac */ /* 0x000ea20008000800 */
[----:B0-----:R-:W-:-:S02]  /*0060*/  IMAD R3, R0, UR4, R3 ;  /* 0x0000000400037c24 */ /* 0x001fc4000f8e0203 */
[----:B--2---:R-:W-:-:S03]  /*0070*/  IMAD R0, R0, UR5, RZ ;  /* 0x0000000500007c24 */ /* 0x004fc6000f8e02ff */
[----:B-1----:R-:W-:-:S13]  /*0080*/  ISETP.GE.AND P0, PT, R3, UR6, PT ;  /* 0x0000000603007c0c */ /* 0x002fda000bf06270 */
[----:B------:R-:W-:Y:S05]  /*0090*/  @P0 EXIT ;  /* 0x000000000000094d */ /* 0x000fea0003800000 */
[----:B------:R-:W0:Y:S01]  /*00a0*/  I2F.U32.RP R8, R0 ;  /* 0x0000000000087306 */ /* 0x000e220000209000 */
[C---:B------:R-:W-:Y:S01]  /*00b0*/  IMAD.IADD R2, R0.reuse, 0x1, R3 ;  /* 0x0000000100027824 */ /* 0x040fe200078e0203 */
[----:B------:R-:W-:Y:S01]  /*00c0*/  ISETP.NE.U32.AND P2, PT, R0, RZ, PT ;  /* 0x000000ff0000720c */ /* 0x000fe20003f45070 */
[----:B------:R-:W-:Y:S01]  /*00d0*/  IMAD.MOV R9, RZ, RZ, -R0 ;  /* 0x000000ffff097224 */ /* 0x000fe200078e0a00 */
[----:B------:R-:W1:Y:S01]  /*00e0*/  LDCU.64 UR4, c[0x0][0x358] ;  /* 0x00006b00ff0477ac */ /* 0x000e620008000a00 */
[----:B------:R-:W-:Y:S01]  /*00f0*/  BSSY.RECONVERGENT B0, `(.L_x_7) ;  /* 0x0000028000007945 */ /* 0x000fe20003800200 */
[C---:B------:R-:W-:Y:S02]  /*0100*/  ISETP.GE.AND P0, PT, R2.reuse, UR6, PT ;  /* 0x0000000602007c0c */ /* 0x040fe4000bf06270 */
[----:B------:R-:W-:Y:S01]  /*0110*/  VIMNMX R7, PT, PT, R2, UR6, !PT ;  /* 0x0000000602077c48 */ /* 0x000fe2000ffe0100 */
[----:B------:R-:W2:Y:S01]  /*0120*/  LDCU.64 UR8, c[0x0][0x380] ;  /* 0x00007000ff0877ac */ /* 0x000ea20008000a00 */
[----:B------:R-:W-:-:S04]  /*0130*/  SEL R6, RZ, 0x1, P0 ;  /* 0x00000001ff067807 */ /* 0x000fc80000000000 */
[----:B------:R-:W-:Y:S01]  /*0140*/  IADD3 R7, PT, PT, R7, -R2, -R6 ;  /* 0x8000000207077210 */ /* 0x000fe20007ffe806 */
[----:B0-----:R-:W0:Y:S02]  /*0150*/  MUFU.RCP R8, R8 ;  /* 0x0000000800087308 */ /* 0x001e240000001000 */
[----:B0-----:R-:W-:-:S06]  /*0160*/  VIADD R4, R8, 0xffffffe ;  /* 0x0ffffffe08047836 */ /* 0x001fcc0000000000 */
[----:B------:R0:W3:Y:S02]  /*0170*/  F2I.FTZ.U32.TRUNC.NTZ R5, R4 ;  /* 0x0000000400057305 */ /* 0x0000e4000021f000 */
[----:B0-----:R-:W-:Y:S02]  /*0180*/  HFMA2 R4, -RZ, RZ, 0, 0 ;  /* 0x00000000ff047431 */ /* 0x001fe400000001ff */
[----:B---3--:R-:W-:-:S04]  /*0190*/  IMAD R9, R9, R5, RZ ;  /* 0x0000000509097224 */ /* 0x008fc800078e02ff */
        /* <DEDUP_REMOVED lines=8> */
[----:B------:R-:W-:Y:S02]  /*0220*/  @P1 IADD3 R5, PT, PT, R5, 0x1, RZ ;  /* 0x0000000105051810 */ /* 0x000fe40007ffe0ff */
[----:B------:R-:W-:-:S05]  /*0230*/  @!P2 LOP3.LUT R5, RZ, R0, RZ, 0x33, !PT ;  /* 0x00000000ff05a212 */ /* 0x000fca00078e33ff */
[----:B------:R-:W-:-:S05]  /*0240*/  IMAD.IADD R2, R6, 0x1, R5 ;  /* 0x0000000106027824 */ /* 0x000fca00078e0205 */
[C---:B------:R-:W-:Y:S02]  /*0250*/  LOP3.LUT R4, R2.reuse, 0x3, RZ, 0xc0, !PT ;  /* 0x0000000302047812 */ /* 0x040fe400078ec0ff */
[----:B------:R-:W-:Y:S02]  /*0260*/  ISETP.GE.U32.AND P0, PT, R2, 0x3, PT ;  /* 0x000000030200780c */ /* 0x000fe40003f06070 */
[----:B------:R-:W-:-:S13]  /*0270*/  ISETP.NE.AND P1, PT, R4, 0x3, PT ;  /* 0x000000030400780c */ /* 0x000fda0003f25270 */
[----:B-12---:R-:W-:Y:S05]  /*0280*/  @!P1 BRA `(.L_x_8) ;  /* 0x0000000000389947 */ /* 0x006fea0003800000 */
[----:B------:R-:W0:Y:S01]  /*0290*/  LDC.64 R8, c[0x0][0x388] ;  /* 0x0000e200ff087b82 */ /* 0x000e220000000a00 */
[----:B------:R-:W-:-:S05]  /*02a0*/  VIADD R2, R2, 0x1 ;  /* 0x0000000102027836 */ /* 0x000fca0000000000 */
[----:B------:R-:W-:-:S05]  /*02b0*/  LOP3.LUT R2, R2, 0x3, RZ, 0xc0, !PT ;  /* 0x0000000302027812 */ /* 0x000fca00078ec0ff */
[----:B------:R-:W-:-:S07]  /*02c0*/  IMAD.MOV R2, RZ, RZ, -R2 ;  /* 0x000000ffff027224 */ /* 0x000fce00078e0a02 */
.L_x_9:
[----:B------:R-:W-:-:S04]  /*02d0*/  IADD3 R6, P1, PT, R3, UR8, RZ ;  /* 0x0000000803067c10 */ /* 0x000fc8000ff3e0ff */
[----:B------:R-:W-:-:S05]  /*02e0*/  LEA.HI.X.SX32 R7, R3, UR9, 0x1, P1 ;  /* 0x0000000903077c11 */ /* 0x000fca00088f0eff */
[----:B-1----:R-:W0:Y:S01]  /*02f0*/  LDG.E.U8 R5, desc[UR4][R6.64] ;  /* 0x0000000406057981 */ /* 0x002e22000c1e1100 */
[----:B------:R-:W-:Y:S01]  /*0300*/  VIADD R2, R2, 0x1 ;  /* 0x0000000102027836 */ /* 0x000fe20000000000 */
[----:B------:R-:W-:-:S04]  /*0310*/  MOV R11, 0x1 ;  /* 0x00000001000b7802 */ /* 0x000fc80000000f00 */
[----:B------:R-:W-:Y:S01]  /*0320*/  ISETP.NE.AND P1, PT, R2, RZ, PT ;  /* 0x000000ff0200720c */ /* 0x000fe20003f25270 */
[----:B------:R-:W-:Y:S02]  /*0330*/  IMAD.IADD R3, R0, 0x1, R3 ;  /* 0x0000000100037824 */ /* 0x000fe400078e0203 */
[----:B0-----:R-:W-:-:S05]  /*0340*/  IMAD.WIDE.U32 R4, R5, 0x4, R8 ;  /* 0x0000000405047825 */ /* 0x001fca00078e0008 */
[----:B------:R1:W-:Y:S05]  /*0350*/  REDG.E.ADD.STRONG.GPU desc[UR4][R4.64], R11 ;  /* 0x0000000b0400798e */ /* 0x0003ea000c12e104 */
[----:B------:R-:W-:Y:S05]  /*0360*/  @P1 BRA `(.L_x_9) ;  /* 0xfffffffc00d81947 */ /* 0x000fea000383ffff */
.L_x_8:
[----:B------:R-:W-:Y:S05]  /*0370*/  BSYNC.RECONVERGENT B0 ;  /* 0x0000000000007941 */ /* 0x000fea0003800200 */
.L_x_7:
[----:B------:R-:W-:Y:S05]  /*0380*/  @!P0 EXIT ;  /* 0x000000000000894d */ /* 0x000fea0003800000 */
[----:B-1----:R-:W0:Y:S01]  /*0390*/  LDC.64 R4, c[0x0][0x388] ;  /* 0x0000e200ff047b82 */ /* 0x002e220000000a00 */
[----:B------:R-:W-:Y:S01]  /*03a0*/  SHF.R.S32.HI R19, RZ, 0x1f, R0 ;  /* 0x0000001fff137819 */ /* 0x000fe20000011400 */
[----:B------:R-:W1:Y:S06]  /*03b0*/  LDCU.64 UR8, c[0x0][0x380] ;  /* 0x00007000ff0877ac */ /* 0x000e6c0008000a00 */
.L_x_10:
[----:B-12---:R-:W-:-:S04]  /*03c0*/  IADD3 R10, P0, PT, R3, UR8, RZ ;  /* 0x00000008030a7c10 */ /* 0x006fc8000ff1e0ff */
[----:B------:R-:W-:-:S05]  /*03d0*/  LEA.HI.X.SX32 R11, R3, UR9, 0x1, P0 ;  /* 0x00000009030b7c11 */ /* 0x000fca00080f0eff */
[----:B------:R-:W0:Y:S01]  /*03e0*/  LDG.E.U8 R7, desc[UR4][R10.64] ;  /* 0x000000040a077981 */ /* 0x000e22000c1e1100 */
[----:B------:R-:W-:Y:S01]  /*03f0*/  IADD3 R12, P0, PT, R0, R10, RZ ;  /* 0x0000000a000c7210 */ /* 0x000fe20007f1e0ff */
[----:B------:R-:W-:-:S04]  /*0400*/  HFMA2 R21, -RZ, RZ, 0, 5.9604644775390625e-08 ;  /* 0x00000001ff157431 */ /* 0x000fc800000001ff */
[----:B------:R-:W-:Y:S02]  /*0410*/  IMAD.X R13, R19, 0x1, R11, P0 ;  /* 0x00000001130d7824 */ /* 0x000fe400000e060b */
[----:B0-----:R-:W-:-:S05]  /*0420*/  IMAD.WIDE.U32 R6, R7, 0x4, R4 ;  /* 0x0000000407067825 */ /* 0x001fca00078e0004 */
[----:B------:R0:W-:Y:S04]  /*0430*/  REDG.E.ADD.STRONG.GPU desc[UR4][R6.64], R21 ;  /* 0x000000150600798e */ /* 0x0001e8000c12e104 */
[----:B------:R-:W2:Y:S01]  /*0440*/  LDG.E.U8 R9, desc[UR4][R12.64] ;  /* 0x000000040c097981 */ /* 0x000ea2000c1e1100 */
[----:B------:R-:W-:-:S05]  /*0450*/  IADD3 R14, P0, PT, R0, R12, RZ ;  /* 0x0000000c000e7210 */ /* 0x000fca0007f1e0ff */
[----:B------:R-:W-:Y:S02]  /*0460*/  IMAD.X R15, R19, 0x1, R13, P0 ;  /* 0x00000001130f7824 */ /* 0x000fe400000e060d */
[----:B--2---:R-:W-:-:S05]  /*0470*/  IMAD.WIDE.U32 R8, R9, 0x4, R4 ;  /* 0x0000000409087825 */ /* 0x004fca00078e0004 */
[----:B------:R2:W-:Y:S04]  /*0480*/  REDG.E.ADD.STRONG.GPU desc[UR4][R8.64], R21 ;  /* 0x000000150800798e */ /* 0x0005e8000c12e104 */
[----:B------:R-:W3:Y:S01]  /*0490*/  LDG.E.U8 R11, desc[UR4][R14.64] ;  /* 0x000000040e0b7981 */ /* 0x000ee2000c1e1100 */
[----:B------:R-:W-:-:S04]  /*04a0*/  IADD3 R16, P0, PT, R0, R14, RZ ;  /* 0x0000000e00107210 */ /* 0x000fc80007f1e0ff */
[----:B------:R-:W-:Y:S01]  /*04b0*/  IADD3.X R17, PT, PT, R19, R15, RZ, P0, !PT ;  /* 0x0000000f13117210 */ /* 0x000fe200007fe4ff */
[----:B------:R-:W-:Y:S02]  /*04c0*/  IMAD R3, R0, 0x4, R3 ;  /* 0x0000000400037824 */ /* 0x000fe400078e0203 */
[----:B---3--:R-:W-:-:S05]  /*04d0*/  IMAD.WIDE.U32 R10, R11, 0x4, R4 ;  /* 0x000000040b0a7825 */ /* 0x008fca00078e0004 */
[----:B------:R2:W-:Y:S04]  /*04e0*/  REDG.E.ADD.STRONG.GPU desc[UR4][R10.64], R21 ;  /* 0x000000150a00798e */ /* 0x0005e8000c12e104 */
[----:B0-----:R-:W3:Y:S01]  /*04f0*/  LDG.E.U8 R7, desc[UR4][R16.64] ;  /* 0x0000000410077981 */ /* 0x001ee2000c1e1100 */
[----:B------:R-:W-:Y:S01]  /*0500*/  ISETP.GE.AND P0, PT, R3, UR6, PT ;  /* 0x0000000603007c0c */ /* 0x000fe2000bf06270 */
[----:B---3--:R-:W-:-:S05]  /*0510*/  IMAD.WIDE.U32 R6, R7, 0x4, R4 ;  /* 0x0000000407067825 */ /* 0x008fca00078e0004 */
[----:B------:R2:W-:Y:S07]  /*0520*/  REDG.E.ADD.STRONG.GPU desc[UR4][R6.64], R21 ;  /* 0x000000150600798e */ /* 0x0005ee000c12e104 */
[----:B------:R-:W-:Y:S05]  /*0530*/  @!P0 BRA `(.L_x_10) ;  /* 0xfffffffc00a08947 */ /* 0x000fea000383ffff */
[----:B------:R-:W-:Y:S05]  /*0540*/  EXIT ;  /* 0x000000000000794d */ /* 0x000fea0003800000 */
.L_x_11:
        /* <DEDUP_REMOVED lines=11> */
.L_x_13:


//--------------------- .nv.shared._Z15HistogramSharedPhPii --------------------------
	.section	.nv.shared._Z15HistogramSharedPhPii,"aw",@nobits
	.sectionflags	@""
	.align	4
.nv.shared._Z15HistogramSharedPhPii:
	.zero		2048


//--------------------- .nv.shared.reserved.0     --------------------------
	.section	.nv.shared.reserved.0,"aw",@nobits
	.weak		__nv_reservedSMEM_offset_0_alias
	.size		__nv_reservedSMEM_offset_0_alias, 0, 64
	.other		__nv_reservedSMEM_offset_0_alias,@"STO_CUDA_RESERVED_SHARED STV_DEFAULT"
__nv_reservedSMEM_offset_0_alias:
	.zero		0
	.zero		64


//--------------------- .nv.constant0._Z15HistogramSharedPhPii --------------------------
	.section	.nv.constant0._Z15HistogramSharedPhPii,"a",@progbits
	.sectionflags	@""
	.align	4
.nv.constant0._Z15HistogramSharedPhPii:
	.zero		916


//--------------------- .nv.constant0._Z15HistogramGlobalPhPii --------------------------
	.section	.nv.constant0._Z15HistogramGlobalPhPii,"a",@progbits
	.sectionflags	@""
	.align	4
.nv.constant0._Z15HistogramGlobalPhPii:
	.zero		916


//--------------------- SYMBOLS --------------------------

	.type		.nv.reservedSmem.offset0,@object
	.size		.nv.reservedSmem.offset0,0x4
	.type		.nv.reservedSmem.cap,@object
	.size		.nv.reservedSmem.cap,0x4
